//
// Generated by NVIDIA NVVM Compiler
//
// Compiler Build ID: CL-36424714
// Cuda compilation tools, release 13.0, V13.0.88
// Based on NVVM 20.0.0
//

.version 9.0
.target sm_100
.address_size 64

	// .globl	_Z9addKernelPi

.visible .entry _Z9addKernelPi(
	.param .u64 .ptr .align 1 _Z9addKernelPi_param_0
)
{
	.reg .b32 	%r<4>;
	.reg .b64 	%rd<5>;

	ld.param.u64 	%rd1, [_Z9addKernelPi_param_0];
	cvta.to.global.u64 	%rd2, %rd1;
	mov.u32 	%r1, %tid.x;
	mul.wide.u32 	%rd3, %r1, 4;
	add.s64 	%rd4, %rd2, %rd3;
	ld.global.u32 	%r2, [%rd4];
	add.s32 	%r3, %r2, 15;
	st.global.u32 	[%rd4], %r3;
	ret;

}


// ===== COMPILED SASS (sm_100) =====

	.target	sm_100

	.elftype	@"ET_EXEC"


//--------------------- .note.nv.tkinfo           --------------------------
	.section	.note.nv.tkinfo,"",@"SHT_NOTE"
	.sectionflags	@"SHF_NOTE_NV_TKINFO"
	.tkinfo
        /*0018*/ 	.word	0x00000002
        /*0030*/ 	.string	""
        /*0030*/ 	.string	"ptxas"
        /*0030*/ 	.string	"Cuda compilation tools, release 13.0, V13.0.88"
        /*0030*/ 	.string	"Build cuda_13.0.r13.0/compiler.36424714_0"
        /*0030*/ 	.string	"-arch sm_100 -m 64 "



//--------------------- .note.nv.cuinfo           --------------------------
	.section	.note.nv.cuinfo,"",@"SHT_NOTE"
	.sectionflags	@"SHF_NOTE_NV_CUINFO"
        /*0018*/ 	.short	0x0002
        /*001a*/ 	.short	0x0064
        /*001c*/ 	.short	0x0082
	.zero		2


//--------------------- .nv.info                  --------------------------
	.section	.nv.info,"",@"SHT_CUDA_INFO"
	.align	4


	//----- nvinfo : EIATTR_REGCOUNT
	.align		4
        /*0000*/ 	.byte	0x04, 0x2f
        /*0002*/ 	.short	(.L_1 - .L_0)
	.align		4
.L_0:
        /*0004*/ 	.word	index@(_Z9addKernelPi)
        /*0008*/ 	.word	0x00000008


	//----- nvinfo : EIATTR_FRAME_SIZE
	.align		4
.L_1:
        /*000c*/ 	.byte	0x04, 0x11
        /*000e*/ 	.short	(.L_3 - .L_2)
	.align		4
.L_2:
        /*0010*/ 	.word	index@(_Z9addKernelPi)
        /*0014*/ 	.word	0x00000000


	//----- nvinfo : EIATTR_MIN_STACK_SIZE
	.align		4
.L_3:
        /*0018*/ 	.byte	0x04, 0x12
        /*001a*/ 	.short	(.L_5 - .L_4)
	.align		4
.L_4:
        /*001c*/ 	.word	index@(_Z9addKernelPi)
        /*0020*/ 	.word	0x00000000
.L_5:


//--------------------- .nv.compat                --------------------------
	.section	.nv.compat,"",@"SHT_CUDA_COMPAT_INFO"
	.align	4
        /*0000*/ 	.byte	0x02, 0x09, 0x00, 0x00, 0x02, 0x02, 0x01, 0x00, 0x02, 0x05, 0x05, 0x00, 0x03, 0x07, 0x01, 0x01
        /*0010*/ 	.byte	0x02, 0x03, 0x00, 0x00, 0x02, 0x06, 0x01, 0x00, 0x04, 0x0b, 0x08, 0x00, 0x09, 0x00, 0x00, 0x00
        /*0020*/ 	.byte	0x00, 0x00, 0x00, 0x00


//--------------------- .nv.info._Z9addKernelPi   --------------------------
	.section	.nv.info._Z9addKernelPi,"",@"SHT_CUDA_INFO"
	.sectionflags	@""
	.align	4


	//----- nvinfo : EIATTR_CUDA_API_VERSION
	.align		4
        /*0000*/ 	.byte	0x04, 0x37
        /*0002*/ 	.short	(.L_7 - .L_6)
.L_6:
        /*0004*/ 	.word	0x00000082


	//----- nvinfo : EIATTR_KPARAM_INFO
	.align		4
.L_7:
        /*0008*/ 	.byte	0x04, 0x17
        /*000a*/ 	.short	(.L_9 - .L_8)
.L_8:
        /*000c*/ 	.word	0x00000000
        /*0010*/ 	.short	0x0000
        /*0012*/ 	.short	0x0000
        /*0014*/ 	.byte	0x00, 0xf5, 0x21, 0x00


	//----- nvinfo : EIATTR_SPARSE_MMA_MASK
	.align		4
.L_9:
        /*0018*/ 	.byte	0x03, 0x50
        /*001a*/ 	.short	0x0000


	//----- nvinfo : EIATTR_MAXREG_COUNT
	.align		4
        /*001c*/ 	.byte	0x03, 0x1b
        /*001e*/ 	.short	0x00ff


	//----- nvinfo : EIATTR_MERCURY_ISA_VERSION
	.align		4
        /*0020*/ 	.byte	0x03, 0x5f
        /*0022*/ 	.short	0x0101


	//----- nvinfo : EIATTR_VRC_CTA_INIT_COUNT
	.align		4
        /*0024*/ 	.byte	0x02, 0x4a
	.zero		1
	.zero		1


	//----- nvinfo : EIATTR_EXIT_INSTR_OFFSETS
	.align		4
        /*0028*/ 	.byte	0x04, 0x1c
        /*002a*/ 	.short	(.L_11 - .L_10)


	//   ....[0]....
.L_10:
        /*002c*/ 	.word	0x00000080


	//----- nvinfo : EIATTR_CBANK_PARAM_SIZE
	.align		4
.L_11:
        /*0030*/ 	.byte	0x03, 0x19
        /*0032*/ 	.short	0x0008


	//----- nvinfo : EIATTR_PARAM_CBANK
	.align		4
        /*0034*/ 	.byte	0x04, 0x0a
        /*0036*/ 	.short	(.L_13 - .L_12)
	.align		4
.L_12:
        /*0038*/ 	.word	index@(.nv.constant0._Z9addKernelPi)
        /*003c*/ 	.short	0x0380
        /*003e*/ 	.short	0x0008


	//----- nvinfo : EIATTR_SW_WAR
	.align		4
.L_13:
        /*0040*/ 	.byte	0x04, 0x36
        /*0042*/ 	.short	(.L_15 - .L_14)
.L_14:
        /*0044*/ 	.word	0x00000008
.L_15:


//--------------------- .nv.callgraph             --------------------------
	.section	.nv.callgraph,"",@"SHT_CUDA_CALLGRAPH"
	.align	4
	.sectionentsize	8
	.align		4
        /*0000*/ 	.word	0x00000000
	.align		4
        /*0004*/ 	.word	0xffffffff
	.align		4
        /*0008*/ 	.word	0x00000000
	.align		4
        /*000c*/ 	.word	0xfffffffe
	.align		4
        /*0010*/ 	.word	0x00000000
	.align		4
        /*0014*/ 	.word	0xfffffffd
	.align		4
        /*0018*/ 	.word	0x00000000
	.align		4
        /*001c*/ 	.word	0xfffffffc


//--------------------- .text._Z9addKernelPi      --------------------------
	.section	.text._Z9addKernelPi,"ax",@progbits
	.align	128
        .global         _Z9addKernelPi
        .type           _Z9addKernelPi,@function
        .size           _Z9addKernelPi,(.L_x_1 - _Z9addKernelPi)
        .other          _Z9addKernelPi,@"STO_CUDA_ENTRY STV_DEFAULT"
_Z9addKernelPi:
.text._Z9addKernelPi:
[----:B------:R-:W-:Y:S01]  /*0000*/  LDC R1, c[0x0][0x37c] ;  /* 0x0000df00ff017b82 */ /* 0x000fe20000000800 */
[----:B------:R-:W0:Y:S07]  /*0010*/  S2R R5, SR_TID.X ;  /* 0x0000000000057919 */ /* 0x000e2e0000002100 */
[----:B------:R-:W0:Y:S01]  /*0020*/  LDC.64 R2, c[0x0][0x380] ;  /* 0x0000e000ff027b82 */ /* 0x000e220000000a00 */
[----:B------:R-:W1:Y:S01]  /*0030*/  LDCU.64 UR4, c[0x0][0x358] ;  /* 0x00006b00ff0477ac */ /* 0x000e620008000a00 */
[----:B0-----:R-:W-:-:S05]  /*0040*/  IMAD.WIDE.U32 R2, R5, 0x4, R2 ;  /* 0x0000000405027825 */ /* 0x001fca00078e0002 */
[----:B-1----:R-:W2:Y:S02]  /*0050*/  LDG.E R0, desc[UR4][R2.64] ;  /* 0x0000000402007981 */ /* 0x002ea4000c1e1900 */
[----:B--2---:R-:W-:-:S05]  /*0060*/  IADD3 R5, PT, PT, R0, 0xf, RZ ;  /* 0x0000000f00057810 */ /* 0x004fca0007ffe0ff */
[----:B------:R-:W-:Y:S01]  /*0070*/  STG.E desc[UR4][R2.64], R5 ;  /* 0x0000000502007986 */ /* 0x000fe2000c101904 */
[----:B------:R-:W-:Y:S05]  /*0080*/  EXIT ;  /* 0x000000000000794d */ /* 0x000fea0003800000 */
.L_x_0:
[----:B------:R-:W-:-:S00]  /*0090*/  BRA `(.L_x_0) ;  /* 0xfffffffc00fc7947 */ /* 0x000fc0000383ffff */
[----:B------:R-:W-:-:S00]  /*00a0*/  NOP ;  /* 0x0000000000007918 */ /* 0x000fc00000000000 */
        /* <DEDUP_REMOVED lines=13> */
.L_x_1:


//--------------------- .nv.shared.reserved.0     --------------------------
	.section	.nv.shared.reserved.0,"aw",@nobits
	.weak		__nv_reservedSMEM_offset_0_alias
	.size		__nv_reservedSMEM_offset_0_alias, 0, 64
	.other		__nv_reservedSMEM_offset_0_alias,@"STO_CUDA_RESERVED_SHARED STV_DEFAULT"
__nv_reservedSMEM_offset_0_alias:
	.zero		0
	.zero		64


//--------------------- .nv.constant0._Z9addKernelPi --------------------------
	.section	.nv.constant0._Z9addKernelPi,"a",@progbits
	.sectionflags	@""
	.align	4
.nv.constant0._Z9addKernelPi:
	.zero		904


//--------------------- SYMBOLS --------------------------

	.type		.nv.reservedSmem.offset0,@object
	.size		.nv.reservedSmem.offset0,0x4
